//
// Generated by NVIDIA NVVM Compiler
//
// Compiler Build ID: CL-36424714
// Cuda compilation tools, release 13.0, V13.0.88
// Based on NVVM 20.0.0
//

.version 9.0
.target sm_100
.address_size 64

	// .globl	_Z22sobel_edge_filter_cudaPiS_ii

.visible .entry _Z22sobel_edge_filter_cudaPiS_ii(
	.param .u64 .ptr .align 1 _Z22sobel_edge_filter_cudaPiS_ii_param_0,
	.param .u64 .ptr .align 1 _Z22sobel_edge_filter_cudaPiS_ii_param_1,
	.param .u32 _Z22sobel_edge_filter_cudaPiS_ii_param_2,
	.param .u32 _Z22sobel_edge_filter_cudaPiS_ii_param_3
)
{
	.reg .pred 	%p<8>;
	.reg .b32 	%r<49>;
	.reg .b64 	%rd<12>;

	ld.param.u64 	%rd1, [_Z22sobel_edge_filter_cudaPiS_ii_param_0];
	ld.param.u64 	%rd2, [_Z22sobel_edge_filter_cudaPiS_ii_param_1];
	ld.param.u32 	%r4, [_Z22sobel_edge_filter_cudaPiS_ii_param_2];
	ld.param.u32 	%r6, [_Z22sobel_edge_filter_cudaPiS_ii_param_3];
	mov.u32 	%r7, %tid.x;
	mov.u32 	%r8, %ctaid.x;
	mov.u32 	%r9, %ntid.x;
	mad.lo.s32 	%r10, %r8, %r9, %r7;
	mov.u32 	%r11, %tid.y;
	mov.u32 	%r12, %ctaid.y;
	mov.u32 	%r13, %ntid.y;
	mad.lo.s32 	%r14, %r12, %r13, %r11;
	setp.lt.s32 	%p1, %r10, 1;
	add.s32 	%r15, %r6, -1;
	setp.ge.s32 	%p2, %r10, %r15;
	or.pred  	%p3, %p1, %p2;
	setp.eq.s32 	%p4, %r14, 0;
	or.pred  	%p5, %p4, %p3;
	add.s32 	%r16, %r4, -1;
	setp.ge.s32 	%p6, %r14, %r16;
	or.pred  	%p7, %p5, %p6;
	@%p7 bra 	$L__BB0_2;
	mul.lo.s32 	%r17, %r6, %r14;
	cvta.to.global.u64 	%rd3, %rd1;
	cvta.to.global.u64 	%rd4, %rd2;
	sub.s32 	%r18, %r17, %r6;
	add.s32 	%r19, %r18, %r10;
	mul.wide.s32 	%rd5, %r19, 4;
	add.s64 	%rd6, %rd3, %rd5;
	ld.global.u32 	%r20, [%rd6+4];
	mul.wide.s32 	%rd7, %r6, 4;
	add.s64 	%rd8, %rd6, %rd7;
	ld.global.u32 	%r21, [%rd8+4];
	shl.b32 	%r22, %r21, 1;
	add.s64 	%rd9, %rd8, %rd7;
	ld.global.u32 	%r23, [%rd9+4];
	ld.global.u32 	%r24, [%rd6+-4];
	ld.global.u32 	%r25, [%rd8+-4];
	ld.global.u32 	%r26, [%rd9+-4];
	add.s32 	%r27, %r22, %r20;
	add.s32 	%r28, %r27, %r23;
	shl.b32 	%r29, %r25, 1;
	add.s32 	%r30, %r24, %r29;
	add.s32 	%r31, %r30, %r26;
	sub.s32 	%r32, %r28, %r31;
	ld.global.u32 	%r33, [%rd6];
	shl.b32 	%r34, %r33, 1;
	ld.global.u32 	%r35, [%rd9];
	add.s32 	%r36, %r34, %r24;
	add.s32 	%r37, %r36, %r20;
	shl.b32 	%r38, %r35, 1;
	add.s32 	%r39, %r26, %r38;
	add.s32 	%r40, %r39, %r23;
	sub.s32 	%r41, %r37, %r40;
	abs.s32 	%r42, %r32;
	abs.s32 	%r43, %r41;
	add.s32 	%r44, %r43, %r42;
	shr.u32 	%r45, %r44, 31;
	add.s32 	%r46, %r44, %r45;
	shr.s32 	%r47, %r46, 1;
	add.s32 	%r48, %r17, %r10;
	mul.wide.s32 	%rd10, %r48, 4;
	add.s64 	%rd11, %rd4, %rd10;
	st.global.u32 	[%rd11], %r47;
$L__BB0_2:
	ret;

}


// ===== COMPILED SASS (sm_100) =====

	.target	sm_100

	.elftype	@"ET_EXEC"


//--------------------- .note.nv.tkinfo           --------------------------
	.section	.note.nv.tkinfo,"",@"SHT_NOTE"
	.sectionflags	@"SHF_NOTE_NV_TKINFO"
	.tkinfo
        /*0018*/ 	.word	0x00000002
        /*0030*/ 	.string	""
        /*0030*/ 	.string	"ptxas"
        /*0030*/ 	.string	"Cuda compilation tools, release 13.0, V13.0.88"
        /*0030*/ 	.string	"Build cuda_13.0.r13.0/compiler.36424714_0"
        /*0030*/ 	.string	"-arch sm_100 -m 64 "



//--------------------- .note.nv.cuinfo           --------------------------
	.section	.note.nv.cuinfo,"",@"SHT_NOTE"
	.sectionflags	@"SHF_NOTE_NV_CUINFO"
        /*0018*/ 	.short	0x0002
        /*001a*/ 	.short	0x0064
        /*001c*/ 	.short	0x0082
	.zero		2


//--------------------- .nv.info                  --------------------------
	.section	.nv.info,"",@"SHT_CUDA_INFO"
	.align	4


	//----- nvinfo : EIATTR_REGCOUNT
	.align		4
        /*0000*/ 	.byte	0x04, 0x2f
        /*0002*/ 	.short	(.L_1 - .L_0)
	.align		4
.L_0:
        /*0004*/ 	.word	index@(_Z22sobel_edge_filter_cudaPiS_ii)
        /*0008*/ 	.word	0x00000016


	//----- nvinfo : EIATTR_FRAME_SIZE
	.align		4
.L_1:
        /*000c*/ 	.byte	0x04, 0x11
        /*000e*/ 	.short	(.L_3 - .L_2)
	.align		4
.L_2:
        /*0010*/ 	.word	index@(_Z22sobel_edge_filter_cudaPiS_ii)
        /*0014*/ 	.word	0x00000000


	//----- nvinfo : EIATTR_MIN_STACK_SIZE
	.align		4
.L_3:
        /*0018*/ 	.byte	0x04, 0x12
        /*001a*/ 	.short	(.L_5 - .L_4)
	.align		4
.L_4:
        /*001c*/ 	.word	index@(_Z22sobel_edge_filter_cudaPiS_ii)
        /*0020*/ 	.word	0x00000000
.L_5:


//--------------------- .nv.compat                --------------------------
	.section	.nv.compat,"",@"SHT_CUDA_COMPAT_INFO"
	.align	4
        /*0000*/ 	.byte	0x02, 0x09, 0x00, 0x00, 0x02, 0x02, 0x01, 0x00, 0x02, 0x05, 0x05, 0x00, 0x03, 0x07, 0x01, 0x01
        /*0010*/ 	.byte	0x02, 0x03, 0x00, 0x00, 0x02, 0x06, 0x01, 0x00, 0x04, 0x0b, 0x08, 0x00, 0x09, 0x00, 0x00, 0x00
        /*0020*/ 	.byte	0x00, 0x00, 0x00, 0x00


//--------------------- .nv.info._Z22sobel_edge_filter_cudaPiS_ii --------------------------
	.section	.nv.info._Z22sobel_edge_filter_cudaPiS_ii,"",@"SHT_CUDA_INFO"
	.sectionflags	@""
	.align	4


	//----- nvinfo : EIATTR_CUDA_API_VERSION
	.align		4
        /*0000*/ 	.byte	0x04, 0x37
        /*0002*/ 	.short	(.L_7 - .L_6)
.L_6:
        /*0004*/ 	.word	0x00000082


	//----- nvinfo : EIATTR_KPARAM_INFO
	.align		4
.L_7:
        /*0008*/ 	.byte	0x04, 0x17
        /*000a*/ 	.short	(.L_9 - .L_8)
.L_8:
        /*000c*/ 	.word	0x00000000
        /*0010*/ 	.short	0x0003
        /*0012*/ 	.short	0x0014
        /*0014*/ 	.byte	0x00, 0xf0, 0x11, 0x00


	//----- nvinfo : EIATTR_KPARAM_INFO
	.align		4
.L_9:
        /*0018*/ 	.byte	0x04, 0x17
        /*001a*/ 	.short	(.L_11 - .L_10)
.L_10:
        /*001c*/ 	.word	0x00000000
        /*0020*/ 	.short	0x0002
        /*0022*/ 	.short	0x0010
        /*0024*/ 	.byte	0x00, 0xf0, 0x11, 0x00


	//----- nvinfo : EIATTR_KPARAM_INFO
	.align		4
.L_11:
        /*0028*/ 	.byte	0x04, 0x17
        /*002a*/ 	.short	(.L_13 - .L_12)
.L_12:
        /*002c*/ 	.word	0x00000000
        /*0030*/ 	.short	0x0001
        /*0032*/ 	.short	0x0008
        /*0034*/ 	.byte	0x00, 0xf5, 0x21, 0x00


	//----- nvinfo : EIATTR_KPARAM_INFO
	.align		4
.L_13:
        /*0038*/ 	.byte	0x04, 0x17
        /*003a*/ 	.short	(.L_15 - .L_14)
.L_14:
        /*003c*/ 	.word	0x00000000
        /*0040*/ 	.short	0x0000
        /*0042*/ 	.short	0x0000
        /*0044*/ 	.byte	0x00, 0xf5, 0x21, 0x00


	//----- nvinfo : EIATTR_SPARSE_MMA_MASK
	.align		4
.L_15:
        /*0048*/ 	.byte	0x03, 0x50
        /*004a*/ 	.short	0x0000


	//----- nvinfo : EIATTR_MAXREG_COUNT
	.align		4
        /*004c*/ 	.byte	0x03, 0x1b
        /*004e*/ 	.short	0x00ff


	//----- nvinfo : EIATTR_MERCURY_ISA_VERSION
	.align		4
        /*0050*/ 	.byte	0x03, 0x5f
        /*0052*/ 	.short	0x0101


	//----- nvinfo : EIATTR_VRC_CTA_INIT_COUNT
	.align		4
        /*0054*/ 	.byte	0x02, 0x4a
	.zero		1
	.zero		1


	//----- nvinfo : EIATTR_EXIT_INSTR_OFFSETS
	.align		4
        /*0058*/ 	.byte	0x04, 0x1c
        /*005a*/ 	.short	(.L_17 - .L_16)


	//   ....[0]....
.L_16:
        /*005c*/ 	.word	0x00000100


	//   ....[1]....
        /*0060*/ 	.word	0x00000310


	//----- nvinfo : EIATTR_CBANK_PARAM_SIZE
	.align		4
.L_17:
        /*0064*/ 	.byte	0x03, 0x19
        /*0066*/ 	.short	0x0018


	//----- nvinfo : EIATTR_PARAM_CBANK
	.align		4
        /*0068*/ 	.byte	0x04, 0x0a
        /*006a*/ 	.short	(.L_19 - .L_18)
	.align		4
.L_18:
        /*006c*/ 	.word	index@(.nv.constant0._Z22sobel_edge_filter_cudaPiS_ii)
        /*0070*/ 	.short	0x0380
        /*0072*/ 	.short	0x0018


	//----- nvinfo : EIATTR_SW_WAR
	.align		4
.L_19:
        /*0074*/ 	.byte	0x04, 0x36
        /*0076*/ 	.short	(.L_21 - .L_20)
.L_20:
        /*0078*/ 	.word	0x00000008
.L_21:


//--------------------- .nv.callgraph             --------------------------
	.section	.nv.callgraph,"",@"SHT_CUDA_CALLGRAPH"
	.align	4
	.sectionentsize	8
	.align		4
        /*0000*/ 	.word	0x00000000
	.align		4
        /*0004*/ 	.word	0xffffffff
	.align		4
        /*0008*/ 	.word	0x00000000
	.align		4
        /*000c*/ 	.word	0xfffffffe
	.align		4
        /*0010*/ 	.word	0x00000000
	.align		4
        /*0014*/ 	.word	0xfffffffd
	.align		4
        /*0018*/ 	.word	0x00000000
	.align		4
        /*001c*/ 	.word	0xfffffffc


//--------------------- .text._Z22sobel_edge_filter_cudaPiS_ii --------------------------
	.section	.text._Z22sobel_edge_filter_cudaPiS_ii,"ax",@progbits
	.align	128
        .global         _Z22sobel_edge_filter_cudaPiS_ii
        .type           _Z22sobel_edge_filter_cudaPiS_ii,@function
        .size           _Z22sobel_edge_filter_cudaPiS_ii,(.L_x_1 - _Z22sobel_edge_filter_cudaPiS_ii)
        .other          _Z22sobel_edge_filter_cudaPiS_ii,@"STO_CUDA_ENTRY STV_DEFAULT"
_Z22sobel_edge_filter_cudaPiS_ii:
.text._Z22sobel_edge_filter_cudaPiS_ii:
[----:B------:R-:W-:Y:S01]  /*0000*/  LDC R1, c[0x0][0x37c] ;  /* 0x0000df00ff017b82 */ /* 0x000fe20000000800 */
[----:B------:R-:W0:Y:S07]  /*0010*/  S2R R0, SR_TID.X ;  /* 0x0000000000007919 */ /* 0x000e2e0000002100 */
[----:B------:R-:W0:Y:S01]  /*0020*/  S2UR UR4, SR_CTAID.X ;  /* 0x00000000000479c3 */ /* 0x000e220000002500 */
[----:B------:R-:W1:Y:S07]  /*0030*/  S2R R4, SR_TID.Y ;  /* 0x0000000000047919 */ /* 0x000e6e0000002200 */
[----:B------:R-:W0:Y:S08]  /*0040*/  LDC R5, c[0x0][0x360] ;  /* 0x0000d800ff057b82 */ /* 0x000e300000000800 */
[----:B------:R-:W2:Y:S08]  /*0050*/  LDC.64 R2, c[0x0][0x390] ;  /* 0x0000e400ff027b82 */ /* 0x000eb00000000a00 */
[----:B------:R-:W1:Y:S08]  /*0060*/  S2UR UR5, SR_CTAID.Y ;  /* 0x00000000000579c3 */ /* 0x000e700000002600 */
[----:B------:R-:W1:Y:S01]  /*0070*/  LDC R7, c[0x0][0x364] ;  /* 0x0000d900ff077b82 */ /* 0x000e620000000800 */
[----:B0-----:R-:W-:-:S02]  /*0080*/  IMAD R0, R5, UR4, R0 ;  /* 0x0000000405007c24 */ /* 0x001fc4000f8e0200 */
[----:B--2---:R-:W-:-:S05]  /*0090*/  VIADD R5, R3, 0xffffffff ;  /* 0xffffffff03057836 */ /* 0x004fca0000000000 */
[----:B------:R-:W-:Y:S01]  /*00a0*/  ISETP.GE.AND P0, PT, R0, R5, PT ;  /* 0x000000050000720c */ /* 0x000fe20003f06270 */
[----:B------:R-:W-:-:S03]  /*00b0*/  VIADD R5, R2, 0xffffffff ;  /* 0xffffffff02057836 */ /* 0x000fc60000000000 */
[----:B------:R-:W-:Y:S01]  /*00c0*/  ISETP.LT.OR P0, PT, R0, 0x1, P0 ;  /* 0x000000010000780c */ /* 0x000fe20000701670 */
[----:B-1----:R-:W-:-:S05]  /*00d0*/  IMAD R4, R7, UR5, R4 ;  /* 0x0000000507047c24 */ /* 0x002fca000f8e0204 */
[----:B------:R-:W-:-:S04]  /*00e0*/  ISETP.EQ.OR P0, PT, R4, RZ, P0 ;  /* 0x000000ff0400720c */ /* 0x000fc80000702670 */
[----:B------:R-:W-:-:S13]  /*00f0*/  ISETP.GE.OR P0, PT, R4, R5, P0 ;  /* 0x000000050400720c */ /* 0x000fda0000706670 */
[----:B------:R-:W-:Y:S05]  /*0100*/  @P0 EXIT ;  /* 0x000000000000094d */ /* 0x000fea0003800000 */
[----:B------:R-:W0:Y:S01]  /*0110*/  LDC.64 R8, c[0x0][0x380] ;  /* 0x0000e000ff087b82 */ /* 0x000e220000000a00 */
[----:B------:R-:W-:Y:S01]  /*0120*/  IMAD R5, R4, R3, -R3 ;  /* 0x0000000304057224 */ /* 0x000fe200078e0a03 */
[----:B------:R-:W1:Y:S04]  /*0130*/  LDCU.64 UR4, c[0x0][0x358] ;  /* 0x00006b00ff0477ac */ /* 0x000e680008000a00 */
[----:B------:R-:W-:-:S05]  /*0140*/  IADD3 R5, PT, PT, R0, R5, RZ ;  /* 0x0000000500057210 */ /* 0x000fca0007ffe0ff */
[----:B0-----:R-:W-:-:S05]  /*0150*/  IMAD.WIDE R8, R5, 0x4, R8 ;  /* 0x0000000405087825 */ /* 0x001fca00078e0208 */
[----:B-1----:R-:W2:Y:S01]  /*0160*/  LDG.E R6, desc[UR4][R8.64+-0x4] ;  /* 0xfffffc0408067981 */ /* 0x002ea2000c1e1900 */
[----:B------:R-:W-:-:S03]  /*0170*/  IMAD.WIDE R10, R3, 0x4, R8 ;  /* 0x00000004030a7825 */ /* 0x000fc600078e0208 */
[----:B------:R-:W2:Y:S01]  /*0180*/  LDG.E R17, desc[UR4][R8.64] ;  /* 0x0000000408117981 */ /* 0x000ea2000c1e1900 */
[----:B------:R-:W-:-:S03]  /*0190*/  IMAD.WIDE R12, R3, 0x4, R10 ;  /* 0x00000004030c7825 */ /* 0x000fc600078e020a */
[----:B------:R-:W3:Y:S04]  /*01a0*/  LDG.E R7, desc[UR4][R10.64+-0x4] ;  /* 0xfffffc040a077981 */ /* 0x000ee8000c1e1900 */
[----:B------:R-:W4:Y:S04]  /*01b0*/  LDG.E R15, desc[UR4][R12.64+-0x4] ;  /* 0xfffffc040c0f7981 */ /* 0x000f28000c1e1900 */
[----:B------:R-:W4:Y:S04]  /*01c0*/  LDG.E R18, desc[UR4][R12.64] ;  /* 0x000000040c127981 */ /* 0x000f28000c1e1900 */
[----:B------:R-:W5:Y:S04]  /*01d0*/  LDG.E R2, desc[UR4][R8.64+0x4] ;  /* 0x0000040408027981 */ /* 0x000f68000c1e1900 */
[----:B------:R-:W5:Y:S04]  /*01e0*/  LDG.E R5, desc[UR4][R10.64+0x4] ;  /* 0x000004040a057981 */ /* 0x000f68000c1e1900 */
[----:B------:R-:W5:Y:S01]  /*01f0*/  LDG.E R14, desc[UR4][R12.64+0x4] ;  /* 0x000004040c0e7981 */ /* 0x000f62000c1e1900 */
[----:B------:R-:W-:Y:S01]  /*0200*/  IMAD R3, R4, R3, R0 ;  /* 0x0000000304037224 */ /* 0x000fe200078e0200 */
[----:B--2---:R-:W-:Y:S01]  /*0210*/  LEA R17, R17, R6, 0x1 ;  /* 0x0000000611117211 */ /* 0x004fe200078e08ff */
[----:B---3--:R-:W-:-:S02]  /*0220*/  IMAD R16, R7, 0x2, R6 ;  /* 0x0000000207107824 */ /* 0x008fc400078e0206 */
[----:B------:R-:W0:Y:S01]  /*0230*/  LDC.64 R6, c[0x0][0x388] ;  /* 0x0000e200ff067b82 */ /* 0x000e220000000a00 */
[----:B----4-:R-:W-:Y:S02]  /*0240*/  IMAD R19, R18, 0x2, R15 ;  /* 0x0000000212137824 */ /* 0x010fe400078e020f */
[----:B------:R-:W-:Y:S01]  /*0250*/  IADD3 R16, PT, PT, R15, R16, RZ ;  /* 0x000000100f107210 */ /* 0x000fe20007ffe0ff */
[----:B-----5:R-:W-:Y:S02]  /*0260*/  IMAD R5, R5, 0x2, R2 ;  /* 0x0000000205057824 */ /* 0x020fe400078e0202 */
[----:B------:R-:W-:-:S03]  /*0270*/  IADD3 R19, PT, PT, R14, R19, RZ ;  /* 0x000000130e137210 */ /* 0x000fc60007ffe0ff */
[----:B------:R-:W-:Y:S02]  /*0280*/  IADD3 R5, PT, PT, -R16, R5, R14 ;  /* 0x0000000510057210 */ /* 0x000fe40007ffe10e */
[----:B------:R-:W-:Y:S02]  /*0290*/  IADD3 R17, PT, PT, -R19, R17, R2 ;  /* 0x0000001113117210 */ /* 0x000fe40007ffe102 */
[----:B------:R-:W-:Y:S02]  /*02a0*/  IABS R5, R5 ;  /* 0x0000000500057213 */ /* 0x000fe40000000000 */
[----:B------:R-:W-:-:S05]  /*02b0*/  IABS R2, R17 ;  /* 0x0000001100027213 */ /* 0x000fca0000000000 */
[----:B------:R-:W-:Y:S02]  /*02c0*/  IMAD.IADD R2, R2, 0x1, R5 ;  /* 0x0000000102027824 */ /* 0x000fe400078e0205 */
[----:B0-----:R-:W-:-:S03]  /*02d0*/  IMAD.WIDE R6, R3, 0x4, R6 ;  /* 0x0000000403067825 */ /* 0x001fc600078e0206 */
[----:B------:R-:W-:-:S04]  /*02e0*/  LEA.HI R2, R2, R2, RZ, 0x1 ;  /* 0x0000000202027211 */ /* 0x000fc800078f08ff */
[----:B------:R-:W-:-:S05]  /*02f0*/  SHF.R.S32.HI R3, RZ, 0x1, R2 ;  /* 0x00000001ff037819 */ /* 0x000fca0000011402 */
[----:B------:R-:W-:Y:S01]  /*0300*/  STG.E desc[UR4][R6.64], R3 ;  /* 0x0000000306007986 */ /* 0x000fe2000c101904 */
[----:B------:R-:W-:Y:S05]  /*0310*/  EXIT ;  /* 0x000000000000794d */ /* 0x000fea0003800000 */
.L_x_0:
[----:B------:R-:W-:-:S00]  /*0320*/  BRA `(.L_x_0) ;  /* 0xfffffffc00fc7947 */ /* 0x000fc0000383ffff */
[----:B------:R-:W-:-:S00]  /*0330*/  NOP ;  /* 0x0000000000007918 */ /* 0x000fc00000000000 */
        /* <DEDUP_REMOVED lines=12> */
.L_x_1:


//--------------------- .nv.shared.reserved.0     --------------------------
	.section	.nv.shared.reserved.0,"aw",@nobits
	.weak		__nv_reservedSMEM_offset_0_alias
	.size		__nv_reservedSMEM_offset_0_alias, 0, 64
	.other		__nv_reservedSMEM_offset_0_alias,@"STO_CUDA_RESERVED_SHARED STV_DEFAULT"
__nv_reservedSMEM_offset_0_alias:
	.zero		0
	.zero		64


//--------------------- .nv.constant0._Z22sobel_edge_filter_cudaPiS_ii --------------------------
	.section	.nv.constant0._Z22sobel_edge_filter_cudaPiS_ii,"a",@progbits
	.sectionflags	@""
	.align	4
.nv.constant0._Z22sobel_edge_filter_cudaPiS_ii:
	.zero		920


//--------------------- SYMBOLS --------------------------

	.type		.nv.reservedSmem.offset0,@object
	.size		.nv.reservedSmem.offset0,0x4
